	.headerflags	@"EF_CUDA_TEXMODE_UNIFIED EF_CUDA_64BIT_ADDRESS EF_CUDA_ACCELERATORS EF_CUDA_SM90 EF_CUDA_VIRTUAL_SM(EF_CUDA_SM90)"
	.elftype	@"ET_EXEC"


//--------------------- .nv.info                  --------------------------
	.section	.nv.info,"",@"SHT_CUDA_INFO"
	.align	4


	//----- nvinfo : EIATTR_REGCOUNT
	.align		4
        /*0000*/ 	.byte	0x04, 0x2f
        /*0002*/ 	.short	(.L_1 - .L_0)
	.align		4
.L_0:
        /*0004*/ 	.word	index@(triton_poi_fused_clone_5)
        /*0008*/ 	.word	0x00000010


	//----- nvinfo : EIATTR_MIN_STACK_SIZE
	.align		4
.L_1:
        /*000c*/ 	.byte	0x04, 0x12
        /*000e*/ 	.short	(.L_3 - .L_2)
	.align		4
.L_2:
        /*0010*/ 	.word	index@(triton_poi_fused_clone_5)
        /*0014*/ 	.word	0x00000000


	//----- nvinfo : EIATTR_FRAME_SIZE
	.align		4
.L_3:
        /*0018*/ 	.byte	0x04, 0x11
        /*001a*/ 	.short	(.L_5 - .L_4)
	.align		4
.L_4:
        /*001c*/ 	.word	index@(triton_poi_fused_clone_5)
        /*0020*/ 	.word	0x00000000


	//----- nvinfo : EIATTR_MIN_STACK_SIZE
	.align		4
.L_5:
        /*0024*/ 	.byte	0x04, 0x12
        /*0026*/ 	.short	(.L_7 - .L_6)
	.align		4
.L_6:
        /*0028*/ 	.word	index@(triton_poi_fused_clone_5)
        /*002c*/ 	.word	0x00000000
.L_7:


//--------------------- .nv.info.triton_poi_fused_clone_5 --------------------------
	.section	.nv.info.triton_poi_fused_clone_5,"",@"SHT_CUDA_INFO"
	.sectionflags	@""
	.align	4


	//----- nvinfo : EIATTR_CUDA_API_VERSION
	.align		4
        /*0000*/ 	.byte	0x04, 0x37
        /*0002*/ 	.short	(.L_9 - .L_8)
.L_8:
        /*0004*/ 	.word	0x0000007c


	//----- nvinfo : EIATTR_KPARAM_INFO
	.align		4
.L_9:
        /*0008*/ 	.byte	0x04, 0x17
        /*000a*/ 	.short	(.L_11 - .L_10)
.L_10:
        /*000c*/ 	.word	0x00000000
        /*0010*/ 	.short	0x0004
        /*0012*/ 	.short	0x001c
        /*0014*/ 	.byte	0x00, 0xf0, 0x11, 0x00


	//----- nvinfo : EIATTR_KPARAM_INFO
	.align		4
.L_11:
        /*0018*/ 	.byte	0x04, 0x17
        /*001a*/ 	.short	(.L_13 - .L_12)
.L_12:
        /*001c*/ 	.word	0x00000000
        /*0020*/ 	.short	0x0003
        /*0022*/ 	.short	0x0018
        /*0024*/ 	.byte	0x00, 0xf0, 0x11, 0x00


	//----- nvinfo : EIATTR_KPARAM_INFO
	.align		4
.L_13:
        /*0028*/ 	.byte	0x04, 0x17
        /*002a*/ 	.short	(.L_15 - .L_14)
.L_14:
        /*002c*/ 	.word	0x00000000
        /*0030*/ 	.short	0x0002
        /*0032*/ 	.short	0x0010
        /*0034*/ 	.byte	0x00, 0xf4, 0x21, 0x00


	//----- nvinfo : EIATTR_KPARAM_INFO
	.align		4
.L_15:
        /*0038*/ 	.byte	0x04, 0x17
        /*003a*/ 	.short	(.L_17 - .L_16)
.L_16:
        /*003c*/ 	.word	0x00000000
        /*0040*/ 	.short	0x0001
        /*0042*/ 	.short	0x0008
        /*0044*/ 	.byte	0x00, 0xf4, 0x21, 0x00


	//----- nvinfo : EIATTR_KPARAM_INFO
	.align		4
.L_17:
        /*0048*/ 	.byte	0x04, 0x17
        /*004a*/ 	.short	(.L_19 - .L_18)
.L_18:
        /*004c*/ 	.word	0x00000000
        /*0050*/ 	.short	0x0000
        /*0052*/ 	.short	0x0000
        /*0054*/ 	.byte	0x00, 0xf4, 0x21, 0x00


	//----- nvinfo : EIATTR_SPARSE_MMA_MASK
	.align		4
.L_19:
        /*0058*/ 	.byte	0x03, 0x50
        /*005a*/ 	.short	0x0000


	//----- nvinfo : EIATTR_MAXREG_COUNT
	.align		4
        /*005c*/ 	.byte	0x03, 0x1b
        /*005e*/ 	.short	0x00ff


	//----- nvinfo : EIATTR_EXIT_INSTR_OFFSETS
	.align		4
        /*0060*/ 	.byte	0x04, 0x1c
        /*0062*/ 	.short	(.L_21 - .L_20)


	//   ....[0]....
.L_20:
        /*0064*/ 	.word	0x000003c0


	//   ....[1]....
        /*0068*/ 	.word	0x000003e0


	//----- nvinfo : EIATTR_REQNTID
	.align		4
.L_21:
        /*006c*/ 	.byte	0x04, 0x10
        /*006e*/ 	.short	(.L_23 - .L_22)
.L_22:
        /*0070*/ 	.word	0x00000020
        /*0074*/ 	.word	0x00000001
        /*0078*/ 	.word	0x00000001


	//----- nvinfo : EIATTR_CBANK_PARAM_SIZE
	.align		4
.L_23:
        /*007c*/ 	.byte	0x03, 0x19
        /*007e*/ 	.short	0x0020


	//----- nvinfo : EIATTR_PARAM_CBANK
	.align		4
        /*0080*/ 	.byte	0x04, 0x0a
        /*0082*/ 	.short	(.L_25 - .L_24)
	.align		4
.L_24:
        /*0084*/ 	.word	index@(.nv.constant0.triton_poi_fused_clone_5)
        /*0088*/ 	.short	0x0210
        /*008a*/ 	.short	0x0020


	//----- nvinfo : EIATTR_SW_WAR
	.align		4
.L_25:
        /*008c*/ 	.byte	0x04, 0x36
        /*008e*/ 	.short	(.L_27 - .L_26)
.L_26:
        /*0090*/ 	.word	0x00000008
.L_27:


//--------------------- .nv.callgraph             --------------------------
	.section	.nv.callgraph,"",@"SHT_CUDA_CALLGRAPH"
	.align	4
	.sectionentsize	8
	.align		4
        /*0000*/ 	.word	0x00000000
	.align		4
        /*0004*/ 	.word	0xffffffff
	.align		4
        /*0008*/ 	.word	0x00000000
	.align		4
        /*000c*/ 	.word	0xfffffffe
	.align		4
        /*0010*/ 	.word	0x00000000
	.align		4
        /*0014*/ 	.word	0xfffffffd
	.align		4
        /*0018*/ 	.word	0x00000000
	.align		4
        /*001c*/ 	.word	0xfffffffc


//--------------------- .text.triton_poi_fused_clone_5 --------------------------
	.section	.text.triton_poi_fused_clone_5,"ax",@progbits
	.sectionflags	@"SHF_BARRIERS=1"
	.align	128
        .global         triton_poi_fused_clone_5
        .type           triton_poi_fused_clone_5,@function
        .size           triton_poi_fused_clone_5,(.L_x_1 - triton_poi_fused_clone_5)
        .other          triton_poi_fused_clone_5,@"STO_CUDA_ENTRY STV_DEFAULT"
triton_poi_fused_clone_5:
.text.triton_poi_fused_clone_5:
[----:B------:R-:W0:Y:S02]  /*0000*/  LDC R1, c[0x0][0x28] ;  /* 0x00000a00ff017b82 */ /* 0x000e240000000800 */
[----:B------:R-:W1:Y:S01]  /*0010*/  S2R R0, SR_CTAID.Y ;  /* 0x0000000000007919 */ /* 0x000e620000002600 */
[----:B------:R-:W2:Y:S01]  /*0020*/  LDC.64 R2, c[0x0][0x210] ;  /* 0x00008400ff027b82 */ /* 0x000ea20000000a00 */
[----:B------:R-:W-:Y:S01]  /*0030*/  ULDC.64 UR6, c[0x0][0x208] ;  /* 0x0000820000067ab9 */ /* 0x000fe20000000a00 */
[----:B------:R-:W3:Y:S01]  /*0040*/  S2R R13, SR_TID.X ;  /* 0x00000000000d7919 */ /* 0x000ee20000002100 */
[----:B------:R-:W4:Y:S01]  /*0050*/  S2R R6, SR_CTAID.X ;  /* 0x0000000000067919 */ /* 0x000f220000002500 */
[----:B-1----:R-:W-:Y:S01]  /*0060*/  IMAD.SHL.U32 R0, R0, 0x8, RZ ;  /* 0x0000000800007824 */ /* 0x002fe200078e00ff */
[----:B---3--:R-:W-:-:S04]  /*0070*/  SHF.R.U32.HI R7, RZ, 0x3, R13 ;  /* 0x00000003ff077819 */ /* 0x008fc8000001160d */
[----:B------:R-:W-:Y:S01]  /*0080*/  LOP3.LUT R4, R0, 0x7, R13, 0xf8, !PT ;  /* 0x0000000700047812 */ /* 0x000fe200078ef80d */
[----:B----4-:R-:W-:Y:S01]  /*0090*/  IMAD.SHL.U32 R6, R6, 0x4, RZ ;  /* 0x0000000406067824 */ /* 0x010fe200078e00ff */
[----:B------:R-:W-:Y:S02]  /*00a0*/  SGXT.U32 R7, R7, 0x2 ;  /* 0x000000020707781a */ /* 0x000fe40000000000 */
[----:B------:R-:W-:-:S04]  /*00b0*/  SHF.R.S32.HI R5, RZ, 0x1f, R4 ;  /* 0x0000001fff057819 */ /* 0x000fc80000011404 */
[----:B------:R-:W-:Y:S02]  /*00c0*/  LEA.HI R8, R5, R4, RZ, 0x2 ;  /* 0x0000000405087211 */ /* 0x000fe400078f10ff */
[----:B------:R-:W-:Y:S02]  /*00d0*/  LOP3.LUT R5, R6, R7, RZ, 0xfc, !PT ;  /* 0x0000000706057212 */ /* 0x000fe400078efcff */
[C---:B------:R-:W-:Y:S01]  /*00e0*/  LOP3.LUT R9, R8.reuse, 0xfffffffc, RZ, 0xc0, !PT ;  /* 0xfffffffc08097812 */ /* 0x040fe200078ec0ff */
[----:B------:R-:W-:Y:S01]  /*00f0*/  IMAD.SHL.U32 R8, R8, 0x4, RZ ;  /* 0x0000000408087824 */ /* 0x000fe200078e00ff */
[----:B------:R-:W-:-:S03]  /*0100*/  ISETP.GE.AND P0, PT, R5, 0x4, PT ;  /* 0x000000040500780c */ /* 0x000fc60003f06270 */
[C---:B------:R-:W-:Y:S01]  /*0110*/  IMAD.IADD R10, R4.reuse, 0x1, -R9 ;  /* 0x00000001040a7824 */ /* 0x040fe200078e0a09 */
[----:B------:R-:W-:-:S03]  /*0120*/  ISETP.LT.AND P0, PT, R4, 0x10, !P0 ;  /* 0x000000100400780c */ /* 0x000fc60004701270 */
[----:B------:R-:W-:Y:S01]  /*0130*/  IMAD R10, R5, 0x4, R10 ;  /* 0x00000004050a7824 */ /* 0x000fe200078e020a */
[----:B------:R-:W-:-:S05]  /*0140*/  LOP3.LUT R5, R8, 0xfffffff0, RZ, 0xc0, !PT ;  /* 0xfffffff008057812 */ /* 0x000fca00078ec0ff */
[----:B------:R-:W-:Y:S02]  /*0150*/  IMAD.IADD R5, R10, 0x1, R5 ;  /* 0x000000010a057824 */ /* 0x000fe400078e0205 */
[----:B------:R-:W-:Y:S02]  /*0160*/  IMAD.MOV.U32 R10, RZ, RZ, RZ ;  /* 0x000000ffff0a7224 */ /* 0x000fe400078e00ff */
[----:B--2---:R-:W-:-:S05]  /*0170*/  IMAD.WIDE R2, R5, 0x4, R2 ;  /* 0x0000000405027825 */ /* 0x004fca00078e0202 */
[----:B------:R1:W2:Y:S01]  /*0180*/  @P0 LDG.E.EL R10, desc[UR6][R2.64] ;  /* 0x00000006020a0981 */ /* 0x0002a2000c2e1900 */
[----:B------:R-:W3:Y:S01]  /*0190*/  S2UR UR5, SR_CgaCtaId ;  /* 0x00000000000579c3 */ /* 0x000ee20000008800 */
[----:B------:R-:W-:Y:S01]  /*01a0*/  SHF.R.U32.HI R5, RZ, 0x2, R13 ;  /* 0x00000002ff057819 */ /* 0x000fe2000001160d */
[----:B------:R-:W-:-:S03]  /*01b0*/  UMOV UR4, 0x400 ;  /* 0x0000040000047882 */ /* 0x000fc60000000000 */
[----:B------:R-:W-:-:S04]  /*01c0*/  SGXT.U32 R5, R5, 0x3 ;  /* 0x000000030505781a */ /* 0x000fc80000000000 */
[----:B------:R-:W-:Y:S01]  /*01d0*/  LOP3.LUT R0, R0, R5, RZ, 0xfc, !PT ;  /* 0x0000000500007212 */ /* 0x000fe200078efcff */
[----:B-1----:R-:W-:Y:S01]  /*01e0*/  IMAD.SHL.U32 R3, R13, 0x4, RZ ;  /* 0x000000040d037824 */ /* 0x002fe200078e00ff */
[----:B------:R-:W1:Y:S02]  /*01f0*/  LDC.64 R4, c[0x0][0x218] ;  /* 0x00008600ff047b82 */ /* 0x000e640000000a00 */
[----:B------:R-:W-:-:S04]  /*0200*/  SHF.R.S32.HI R9, RZ, 0x1f, R0 ;  /* 0x0000001fff097819 */ /* 0x000fc80000011400 */
[----:B------:R-:W-:-:S04]  /*0210*/  LEA.HI R9, R9, R0, RZ, 0x2 ;  /* 0x0000000009097211 */ /* 0x000fc800078f10ff */
[----:B------:R-:W-:Y:S02]  /*0220*/  LOP3.LUT R8, R9, 0xfffffffc, RZ, 0xc0, !PT ;  /* 0xfffffffc09087812 */ /* 0x000fe400078ec0ff */
[----:B------:R-:W-:Y:S01]  /*0230*/  LOP3.LUT R9, R6, 0x3, R13, 0xf8, !PT ;  /* 0x0000000306097812 */ /* 0x000fe200078ef80d */
[----:B---3--:R-:W-:Y:S01]  /*0240*/  UPRMT UR4, UR5, 0x654, UR4 ;  /* 0x0000065405047896 */ /* 0x008fe20008000004 */
[----:B------:R-:W-:Y:S01]  /*0250*/  LOP3.LUT R6, R3, 0x1c, RZ, 0xc0, !PT ;  /* 0x0000001c03067812 */ /* 0x000fe200078ec0ff */
[--C-:B------:R-:W-:Y:S01]  /*0260*/  IMAD.IADD R2, R0, 0x1, -R8.reuse ;  /* 0x0000000100027824 */ /* 0x100fe200078e0a08 */
[C---:B------:R-:W-:Y:S01]  /*0270*/  ISETP.GE.AND P0, PT, R9.reuse, 0x4, PT ;  /* 0x000000040900780c */ /* 0x040fe20003f06270 */
[----:B------:R-:W-:Y:S01]  /*0280*/  IMAD.IADD R11, R9, 0x1, R8 ;  /* 0x00000001090b7824 */ /* 0x000fe200078e0208 */
[C---:B------:R-:W-:Y:S01]  /*0290*/  LOP3.LUT R7, R6.reuse, R7, RZ, 0xfc, !PT ;  /* 0x0000000706077212 */ /* 0x040fe200078efcff */
[----:B------:R-:W-:Y:S01]  /*02a0*/  VIADD R6, R6, UR4 ;  /* 0x0000000406067c36 */ /* 0x000fe20008000000 */
[----:B------:R-:W-:Y:S01]  /*02b0*/  ISETP.LT.AND P0, PT, R0, 0x10, !P0 ;  /* 0x000000100000780c */ /* 0x000fe20004701270 */
[----:B------:R-:W-:-:S02]  /*02c0*/  IMAD R3, R2, 0x10, R11 ;  /* 0x0000001002037824 */ /* 0x000fc400078e020b */
[----:B------:R-:W-:Y:S02]  /*02d0*/  IMAD R7, R7, 0x4, R6 ;  /* 0x0000000407077824 */ /* 0x000fe400078e0206 */
[----:B------:R-:W-:Y:S02]  /*02e0*/  IMAD.MOV.U32 R11, RZ, RZ, RZ ;  /* 0x000000ffff0b7224 */ /* 0x000fe400078e00ff */
[----:B-1----:R-:W-:Y:S01]  /*02f0*/  IMAD.WIDE R2, R3, 0x4, R4 ;  /* 0x0000000403027825 */ /* 0x002fe200078e0204 */
[----:B--2---:R-:W-:Y:S01]  /*0300*/  STS [R7], R10 ;  /* 0x0000000a07007388 */ /* 0x004fe20000000800 */
[----:B------:R-:W-:Y:S06]  /*0310*/  BAR.SYNC.DEFER_BLOCKING 0x0 ;  /* 0x0000000000007b1d */ /* 0x000fec0000010000 */
[----:B------:R-:W2:Y:S01]  /*0320*/  @P0 LDG.E.EL R11, desc[UR6][R2.64] ;  /* 0x00000006020b0981 */ /* 0x000ea2000c2e1900 */
[C---:B------:R-:W-:Y:S01]  /*0330*/  LOP3.LUT R5, R13.reuse, 0x1c, RZ, 0xc0, !PT ;  /* 0x0000001c0d057812 */ /* 0x040fe200078ec0ff */
[----:B------:R-:W-:Y:S01]  /*0340*/  IMAD R9, R0, 0x4, R9 ;  /* 0x0000000400097824 */ /* 0x000fe200078e0209 */
[----:B------:R-:W-:-:S03]  /*0350*/  LOP3.LUT R4, R13, 0x1f, RZ, 0xc0, !PT ;  /* 0x0000001f0d047812 */ /* 0x000fc600078ec0ff */
[----:B------:R-:W-:-:S04]  /*0360*/  VIADD R5, R5, UR4 ;  /* 0x0000000405057c36 */ /* 0x000fc80008000000 */
[----:B------:R-:W-:Y:S02]  /*0370*/  IMAD R6, R4, 0x4, R5 ;  /* 0x0000000404067824 */ /* 0x000fe400078e0205 */
[----:B------:R-:W1:Y:S04]  /*0380*/  LDC.64 R4, c[0x0][0x220] ;  /* 0x00008800ff047b82 */ /* 0x000e680000000a00 */
[----:B------:R-:W2:Y:S01]  /*0390*/  LDS R6, [R6] ;  /* 0x0000000006067984 */ /* 0x000ea20000000800 */
[----:B-1----:R-:W-:-:S04]  /*03a0*/  IMAD.WIDE R4, R9, 0x4, R4 ;  /* 0x0000000409047825 */ /* 0x002fc800078e0204 */
[----:B--2---:R-:W-:Y:S01]  /*03b0*/  FADD R11, R6, R11 ;  /* 0x0000000b060b7221 */ /* 0x004fe20000000000 */
[----:B------:R-:W-:Y:S06]  /*03c0*/  @!P0 EXIT ;  /* 0x000000000000894d */ /* 0x000fec0003800000 */
[----:B------:R-:W-:Y:S01]  /*03d0*/  STG.E desc[UR6][R4.64], R11 ;  /* 0x0000000b04007986 */ /* 0x000fe2000c101906 */
[----:B------:R-:W-:Y:S05]  /*03e0*/  EXIT ;  /* 0x000000000000794d */ /* 0x000fea0003800000 */
.L_x_0:
[----:B------:R-:W-:-:S00]  /*03f0*/  BRA `(.L_x_0) ;  /* 0xfffffffc00fc7947 */ /* 0x000fc0000383ffff */
[----:B------:R-:W-:-:S00]  /*0400*/  NOP ;  /* 0x0000000000007918 */ /* 0x000fc00000000000 */
[----:B------:R-:W-:-:S00]  /*0410*/  NOP ;  /* 0x0000000000007918 */ /* 0x000fc00000000000 */
[----:B------:R-:W-:-:S00]  /*0420*/  NOP ;  /* 0x0000000000007918 */ /* 0x000fc00000000000 */
[----:B------:R-:W-:-:S00]  /*0430*/  NOP ;  /* 0x0000000000007918 */ /* 0x000fc00000000000 */
[----:B------:R-:W-:-:S00]  /*0440*/  NOP ;  /* 0x0000000000007918 */ /* 0x000fc00000000000 */
[----:B------:R-:W-:-:S00]  /*0450*/  NOP ;  /* 0x0000000000007918 */ /* 0x000fc00000000000 */
[----:B------:R-:W-:-:S00]  /*0460*/  NOP ;  /* 0x0000000000007918 */ /* 0x000fc00000000000 */
[----:B------:R-:W-:-:S00]  /*0470*/  NOP ;  /* 0x0000000000007918 */ /* 0x000fc00000000000 */
.L_x_1:


//--------------------- .nv.shared.triton_poi_fused_clone_5 --------------------------
	.section	.nv.shared.triton_poi_fused_clone_5,"aw",@nobits
	.sectionflags	@""
	.align	16
	.zero		1024


//--------------------- .nv.constant0.triton_poi_fused_clone_5 --------------------------
	.section	.nv.constant0.triton_poi_fused_clone_5,"a",@progbits
	.sectionflags	@""
	.align	4
.nv.constant0.triton_poi_fused_clone_5:
	.zero		560
